//
// Generated by NVIDIA NVVM Compiler
//
// Compiler Build ID: CL-36424714
// Cuda compilation tools, release 13.0, V13.0.88
// Based on NVVM 20.0.0
//

.version 9.0
.target sm_100
.address_size 64

	// .globl	_Z8cuda_xorPcS_im

.visible .entry _Z8cuda_xorPcS_im(
	.param .u64 .ptr .align 1 _Z8cuda_xorPcS_im_param_0,
	.param .u64 .ptr .align 1 _Z8cuda_xorPcS_im_param_1,
	.param .u32 _Z8cuda_xorPcS_im_param_2,
	.param .u64 _Z8cuda_xorPcS_im_param_3
)
{
	.reg .pred 	%p<3>;
	.reg .b16 	%rs<4>;
	.reg .b32 	%r<9>;
	.reg .b64 	%rd<15>;

	ld.param.u64 	%rd6, [_Z8cuda_xorPcS_im_param_0];
	ld.param.u64 	%rd7, [_Z8cuda_xorPcS_im_param_1];
	ld.param.u32 	%r2, [_Z8cuda_xorPcS_im_param_2];
	ld.param.u64 	%rd8, [_Z8cuda_xorPcS_im_param_3];
	mov.u32 	%r3, %ntid.x;
	mov.u32 	%r4, %ctaid.x;
	mov.u32 	%r5, %tid.x;
	mad.lo.s32 	%r1, %r3, %r4, %r5;
	setp.ge.s32 	%p1, %r1, %r2;
	@%p1 bra 	$L__BB0_5;
	cvta.to.global.u64 	%rd9, %rd6;
	cvt.s64.s32 	%rd1, %r1;
	add.s64 	%rd2, %rd9, %rd1;
	ld.global.u8 	%rs1, [%rd2];
	or.b64  	%rd10, %rd1, %rd8;
	and.b64  	%rd11, %rd10, -4294967296;
	setp.ne.s64 	%p2, %rd11, 0;
	@%p2 bra 	$L__BB0_3;
	cvt.u32.u64 	%r6, %rd8;
	cvt.u32.u64 	%r7, %rd1;
	rem.u32 	%r8, %r7, %r6;
	cvt.u64.u32 	%rd14, %r8;
	bra.uni 	$L__BB0_4;
$L__BB0_3:
	rem.u64 	%rd14, %rd1, %rd8;
$L__BB0_4:
	cvta.to.global.u64 	%rd12, %rd7;
	add.s64 	%rd13, %rd12, %rd14;
	ld.global.u8 	%rs2, [%rd13];
	xor.b16  	%rs3, %rs2, %rs1;
	st.global.u8 	[%rd2], %rs3;
$L__BB0_5:
	ret;

}


// ===== COMPILED SASS (sm_100) =====

	.target	sm_100

	.elftype	@"ET_EXEC"


//--------------------- .note.nv.tkinfo           --------------------------
	.section	.note.nv.tkinfo,"",@"SHT_NOTE"
	.sectionflags	@"SHF_NOTE_NV_TKINFO"
	.tkinfo
        /*0018*/ 	.word	0x00000002
        /*0030*/ 	.string	""
        /*0030*/ 	.string	"ptxas"
        /*0030*/ 	.string	"Cuda compilation tools, release 13.0, V13.0.88"
        /*0030*/ 	.string	"Build cuda_13.0.r13.0/compiler.36424714_0"
        /*0030*/ 	.string	"-arch sm_100 -m 64 "



//--------------------- .note.nv.cuinfo           --------------------------
	.section	.note.nv.cuinfo,"",@"SHT_NOTE"
	.sectionflags	@"SHF_NOTE_NV_CUINFO"
        /*0018*/ 	.short	0x0002
        /*001a*/ 	.short	0x0064
        /*001c*/ 	.short	0x0082
	.zero		2


//--------------------- .nv.info                  --------------------------
	.section	.nv.info,"",@"SHT_CUDA_INFO"
	.align	4


	//----- nvinfo : EIATTR_REGCOUNT
	.align		4
        /*0000*/ 	.byte	0x04, 0x2f
        /*0002*/ 	.short	(.L_1 - .L_0)
	.align		4
.L_0:
        /*0004*/ 	.word	index@(_Z8cuda_xorPcS_im)
        /*0008*/ 	.word	0x00000016


	//----- nvinfo : EIATTR_FRAME_SIZE
	.align		4
.L_1:
        /*000c*/ 	.byte	0x04, 0x11
        /*000e*/ 	.short	(.L_3 - .L_2)
	.align		4
.L_2:
        /*0010*/ 	.word	index@($__internal_0_$__cuda_sm20_rem_u64)
        /*0014*/ 	.word	0x00000000


	//----- nvinfo : EIATTR_FRAME_SIZE
	.align		4
.L_3:
        /*0018*/ 	.byte	0x04, 0x11
        /*001a*/ 	.short	(.L_5 - .L_4)
	.align		4
.L_4:
        /*001c*/ 	.word	index@(_Z8cuda_xorPcS_im)
        /*0020*/ 	.word	0x00000000


	//----- nvinfo : EIATTR_MIN_STACK_SIZE
	.align		4
.L_5:
        /*0024*/ 	.byte	0x04, 0x12
        /*0026*/ 	.short	(.L_7 - .L_6)
	.align		4
.L_6:
        /*0028*/ 	.word	index@(_Z8cuda_xorPcS_im)
        /*002c*/ 	.word	0x00000000
.L_7:


//--------------------- .nv.compat                --------------------------
	.section	.nv.compat,"",@"SHT_CUDA_COMPAT_INFO"
	.align	4
        /*0000*/ 	.byte	0x02, 0x09, 0x00, 0x00, 0x02, 0x02, 0x01, 0x00, 0x02, 0x05, 0x05, 0x00, 0x03, 0x07, 0x01, 0x01
        /*0010*/ 	.byte	0x02, 0x03, 0x00, 0x00, 0x02, 0x06, 0x01, 0x00, 0x04, 0x0b, 0x08, 0x00, 0x09, 0x00, 0x00, 0x00
        /*0020*/ 	.byte	0x00, 0x00, 0x00, 0x00


//--------------------- .nv.info._Z8cuda_xorPcS_im --------------------------
	.section	.nv.info._Z8cuda_xorPcS_im,"",@"SHT_CUDA_INFO"
	.sectionflags	@""
	.align	4


	//----- nvinfo : EIATTR_CUDA_API_VERSION
	.align		4
        /*0000*/ 	.byte	0x04, 0x37
        /*0002*/ 	.short	(.L_9 - .L_8)
.L_8:
        /*0004*/ 	.word	0x00000082


	//----- nvinfo : EIATTR_KPARAM_INFO
	.align		4
.L_9:
        /*0008*/ 	.byte	0x04, 0x17
        /*000a*/ 	.short	(.L_11 - .L_10)
.L_10:
        /*000c*/ 	.word	0x00000000
        /*0010*/ 	.short	0x0003
        /*0012*/ 	.short	0x0018
        /*0014*/ 	.byte	0x00, 0xf0, 0x21, 0x00


	//----- nvinfo : EIATTR_KPARAM_INFO
	.align		4
.L_11:
        /*0018*/ 	.byte	0x04, 0x17
        /*001a*/ 	.short	(.L_13 - .L_12)
.L_12:
        /*001c*/ 	.word	0x00000000
        /*0020*/ 	.short	0x0002
        /*0022*/ 	.short	0x0010
        /*0024*/ 	.byte	0x00, 0xf0, 0x11, 0x00


	//----- nvinfo : EIATTR_KPARAM_INFO
	.align		4
.L_13:
        /*0028*/ 	.byte	0x04, 0x17
        /*002a*/ 	.short	(.L_15 - .L_14)
.L_14:
        /*002c*/ 	.word	0x00000000
        /*0030*/ 	.short	0x0001
        /*0032*/ 	.short	0x0008
        /*0034*/ 	.byte	0x00, 0xf5, 0x21, 0x00


	//----- nvinfo : EIATTR_KPARAM_INFO
	.align		4
.L_15:
        /*0038*/ 	.byte	0x04, 0x17
        /*003a*/ 	.short	(.L_17 - .L_16)
.L_16:
        /*003c*/ 	.word	0x00000000
        /*0040*/ 	.short	0x0000
        /*0042*/ 	.short	0x0000
        /*0044*/ 	.byte	0x00, 0xf5, 0x21, 0x00


	//----- nvinfo : EIATTR_SPARSE_MMA_MASK
	.align		4
.L_17:
        /*0048*/ 	.byte	0x03, 0x50
        /*004a*/ 	.short	0x0000


	//----- nvinfo : EIATTR_MAXREG_COUNT
	.align		4
        /*004c*/ 	.byte	0x03, 0x1b
        /*004e*/ 	.short	0x00ff


	//----- nvinfo : EIATTR_MERCURY_ISA_VERSION
	.align		4
        /*0050*/ 	.byte	0x03, 0x5f
        /*0052*/ 	.short	0x0101


	//----- nvinfo : EIATTR_VRC_CTA_INIT_COUNT
	.align		4
        /*0054*/ 	.byte	0x02, 0x4a
	.zero		1
	.zero		1


	//----- nvinfo : EIATTR_EXIT_INSTR_OFFSETS
	.align		4
        /*0058*/ 	.byte	0x04, 0x1c
        /*005a*/ 	.short	(.L_19 - .L_18)


	//   ....[0]....
.L_18:
        /*005c*/ 	.word	0x00000070


	//   ....[1]....
        /*0060*/ 	.word	0x00000310


	//----- nvinfo : EIATTR_CRS_STACK_SIZE
	.align		4
.L_19:
        /*0064*/ 	.byte	0x04, 0x1e
        /*0066*/ 	.short	(.L_21 - .L_20)
.L_20:
        /*0068*/ 	.word	0x00000000


	//----- nvinfo : EIATTR_CBANK_PARAM_SIZE
	.align		4
.L_21:
        /*006c*/ 	.byte	0x03, 0x19
        /*006e*/ 	.short	0x0020


	//----- nvinfo : EIATTR_PARAM_CBANK
	.align		4
        /*0070*/ 	.byte	0x04, 0x0a
        /*0072*/ 	.short	(.L_23 - .L_22)
	.align		4
.L_22:
        /*0074*/ 	.word	index@(.nv.constant0._Z8cuda_xorPcS_im)
        /*0078*/ 	.short	0x0380
        /*007a*/ 	.short	0x0020


	//----- nvinfo : EIATTR_SW_WAR
	.align		4
.L_23:
        /*007c*/ 	.byte	0x04, 0x36
        /*007e*/ 	.short	(.L_25 - .L_24)
.L_24:
        /*0080*/ 	.word	0x00000008
.L_25:


//--------------------- .nv.callgraph             --------------------------
	.section	.nv.callgraph,"",@"SHT_CUDA_CALLGRAPH"
	.align	4
	.sectionentsize	8
	.align		4
        /*0000*/ 	.word	0x00000000
	.align		4
        /*0004*/ 	.word	0xffffffff
	.align		4
        /*0008*/ 	.word	0x00000000
	.align		4
        /*000c*/ 	.word	0xfffffffe
	.align		4
        /*0010*/ 	.word	0x00000000
	.align		4
        /*0014*/ 	.word	0xfffffffd
	.align		4
        /*0018*/ 	.word	0x00000000
	.align		4
        /*001c*/ 	.word	0xfffffffc


//--------------------- .text._Z8cuda_xorPcS_im   --------------------------
	.section	.text._Z8cuda_xorPcS_im,"ax",@progbits
	.align	128
        .global         _Z8cuda_xorPcS_im
        .type           _Z8cuda_xorPcS_im,@function
        .size           _Z8cuda_xorPcS_im,(.L_x_4 - _Z8cuda_xorPcS_im)
        .other          _Z8cuda_xorPcS_im,@"STO_CUDA_ENTRY STV_DEFAULT"
_Z8cuda_xorPcS_im:
.text._Z8cuda_xorPcS_im:
[----:B------:R-:W-:Y:S01]  /*0000*/  LDC R1, c[0x0][0x37c] ;  /* 0x0000df00ff017b82 */ /* 0x000fe20000000800 */
[----:B------:R-:W0:Y:S01]  /*0010*/  S2R R6, SR_CTAID.X ;  /* 0x0000000000067919 */ /* 0x000e220000002500 */
[----:B------:R-:W0:Y:S01]  /*0020*/  LDCU UR4, c[0x0][0x360] ;  /* 0x00006c00ff0477ac */ /* 0x000e220008000800 */
[----:B------:R-:W0:Y:S01]  /*0030*/  S2R R3, SR_TID.X ;  /* 0x0000000000037919 */ /* 0x000e220000002100 */
[----:B------:R-:W1:Y:S01]  /*0040*/  LDCU UR5, c[0x0][0x390] ;  /* 0x00007200ff0577ac */ /* 0x000e620008000800 */
[----:B0-----:R-:W-:-:S05]  /*0050*/  IMAD R6, R6, UR4, R3 ;  /* 0x0000000406067c24 */ /* 0x001fca000f8e0203 */
[----:B-1----:R-:W-:-:S13]  /*0060*/  ISETP.GE.AND P0, PT, R6, UR5, PT ;  /* 0x0000000506007c0c */ /* 0x002fda000bf06270 */
[----:B------:R-:W-:Y:S05]  /*0070*/  @P0 EXIT ;  /* 0x000000000000094d */ /* 0x000fea0003800000 */
[----:B------:R-:W0:Y:S01]  /*0080*/  LDCU.64 UR6, c[0x0][0x380] ;  /* 0x00007000ff0677ac */ /* 0x000e220008000a00 */
[----:B------:R-:W-:Y:S01]  /*0090*/  SHF.R.S32.HI R7, RZ, 0x1f, R6 ;  /* 0x0000001fff077819 */ /* 0x000fe20000011406 */
[----:B------:R-:W1:Y:S01]  /*00a0*/  LDCU.64 UR4, c[0x0][0x358] ;  /* 0x00006b00ff0477ac */ /* 0x000e620008000a00 */
[----:B0-----:R-:W-:Y:S01]  /*00b0*/  IADD3 R2, P0, PT, R6, UR6, RZ ;  /* 0x0000000606027c10 */ /* 0x001fe2000ff1e0ff */
[----:B------:R-:W0:Y:S03]  /*00c0*/  LDCU UR6, c[0x0][0x39c] ;  /* 0x00007380ff0677ac */ /* 0x000e260008000800 */
[----:B------:R-:W-:-:S05]  /*00d0*/  IADD3.X R3, PT, PT, R7, UR7, RZ, P0, !PT ;  /* 0x0000000707037c10 */ /* 0x000fca00087fe4ff */
[----:B-1----:R1:W5:Y:S01]  /*00e0*/  LDG.E.U8 R0, desc[UR4][R2.64] ;  /* 0x0000000402007981 */ /* 0x002362000c1e1100 */
[----:B------:R-:W-:Y:S01]  /*00f0*/  BSSY.RECONVERGENT B0, `(.L_x_0) ;  /* 0x000001b000007945 */ /* 0x000fe20003800200 */
[----:B0-----:R-:W-:-:S04]  /*0100*/  LOP3.LUT R4, R7, UR6, RZ, 0xfc, !PT ;  /* 0x0000000607047c12 */ /* 0x001fc8000f8efcff */
[----:B------:R-:W-:-:S13]  /*0110*/  ISETP.NE.U32.AND P0, PT, R4, RZ, PT ;  /* 0x000000ff0400720c */ /* 0x000fda0003f05070 */
[----:B-1----:R-:W-:Y:S05]  /*0120*/  @P0 BRA `(.L_x_1) ;  /* 0x0000000000540947 */ /* 0x002fea0003800000 */
[----:B------:R-:W0:Y:S02]  /*0130*/  LDCU UR6, c[0x0][0x398] ;  /* 0x00007300ff0677ac */ /* 0x000e240008000800 */
[----:B0-----:R-:W0:Y:S01]  /*0140*/  I2F.U32.RP R7, UR6 ;  /* 0x0000000600077d06 */ /* 0x001e220008209000 */
[----:B------:R-:W-:-:S07]  /*0150*/  ISETP.NE.U32.AND P1, PT, RZ, UR6, PT ;  /* 0x00000006ff007c0c */ /* 0x000fce000bf25070 */
[----:B0-----:R-:W0:Y:S02]  /*0160*/  MUFU.RCP R7, R7 ;  /* 0x0000000700077308 */ /* 0x001e240000001000 */
[----:B0-----:R-:W-:-:S06]  /*0170*/  VIADD R4, R7, 0xffffffe ;  /* 0x0ffffffe07047836 */ /* 0x001fcc0000000000 */
[----:B------:R0:W1:Y:S02]  /*0180*/  F2I.FTZ.U32.TRUNC.NTZ R5, R4 ;  /* 0x0000000400057305 */ /* 0x000064000021f000 */
[----:B0-----:R-:W-:Y:S02]  /*0190*/  HFMA2 R4, -RZ, RZ, 0, 0 ;  /* 0x00000000ff047431 */ /* 0x001fe400000001ff */
[----:B-1----:R-:W-:-:S04]  /*01a0*/  IMAD.MOV R9, RZ, RZ, -R5 ;  /* 0x000000ffff097224 */ /* 0x002fc800078e0a05 */
[----:B------:R-:W-:-:S04]  /*01b0*/  IMAD R9, R9, UR6, RZ ;  /* 0x0000000609097c24 */ /* 0x000fc8000f8e02ff */
[----:B------:R-:W-:-:S06]  /*01c0*/  IMAD.HI.U32 R5, R5, R9, R4 ;  /* 0x0000000905057227 */ /* 0x000fcc00078e0004 */
[----:B------:R-:W-:-:S04]  /*01d0*/  IMAD.HI.U32 R5, R5, R6, RZ ;  /* 0x0000000605057227 */ /* 0x000fc800078e00ff */
[----:B------:R-:W-:-:S04]  /*01e0*/  IMAD.MOV R5, RZ, RZ, -R5 ;  /* 0x000000ffff057224 */ /* 0x000fc800078e0a05 */
[----:B------:R-:W-:Y:S02]  /*01f0*/  IMAD R6, R5, UR6, R6 ;  /* 0x0000000605067c24 */ /* 0x000fe4000f8e0206 */
[----:B------:R-:W-:-:S03]  /*0200*/  IMAD.MOV.U32 R5, RZ, RZ, RZ ;  /* 0x000000ffff057224 */ /* 0x000fc600078e00ff */
[----:B------:R-:W-:-:S13]  /*0210*/  ISETP.GE.U32.AND P0, PT, R6, UR6, PT ;  /* 0x0000000606007c0c */ /* 0x000fda000bf06070 */
[----:B------:R-:W-:-:S05]  /*0220*/  @P0 VIADD R6, R6, -UR6 ;  /* 0x8000000606060c36 */ /* 0x000fca0008000000 */
[----:B------:R-:W-:-:S13]  /*0230*/  ISETP.GE.U32.AND P0, PT, R6, UR6, PT ;  /* 0x0000000606007c0c */ /* 0x000fda000bf06070 */
[----:B------:R-:W-:Y:S02]  /*0240*/  @P0 IADD3 R6, PT, PT, R6, -UR6, RZ ;  /* 0x8000000606060c10 */ /* 0x000fe4000fffe0ff */
[----:B------:R-:W-:-:S05]  /*0250*/  @!P1 LOP3.LUT R6, RZ, UR6, RZ, 0x33, !PT ;  /* 0x00000006ff069c12 */ /* 0x000fca000f8e33ff */
[----:B------:R-:W-:Y:S01]  /*0260*/  IMAD.MOV.U32 R4, RZ, RZ, R6 ;  /* 0x000000ffff047224 */ /* 0x000fe200078e0006 */
[----:B------:R-:W-:Y:S06]  /*0270*/  BRA `(.L_x_2) ;  /* 0x0000000000087947 */ /* 0x000fec0003800000 */
.L_x_1:
[----:B------:R-:W-:-:S07]  /*0280*/  MOV R8, 0x2a0 ;  /* 0x000002a000087802 */ /* 0x000fce0000000f00 */
[----:B-----5:R-:W-:Y:S05]  /*0290*/  CALL.REL.NOINC `($__internal_0_$__cuda_sm20_rem_u64) ;  /* 0x0000000000207944 */ /* 0x020fea0003c00000 */
.L_x_2:
[----:B------:R-:W-:Y:S05]  /*02a0*/  BSYNC.RECONVERGENT B0 ;  /* 0x0000000000007941 */ /* 0x000fea0003800200 */
.L_x_0:
[----:B------:R-:W0:Y:S02]  /*02b0*/  LDCU.64 UR6, c[0x0][0x388] ;  /* 0x00007100ff0677ac */ /* 0x000e240008000a00 */
[----:B0-----:R-:W-:-:S04]  /*02c0*/  IADD3 R4, P0, PT, R4, UR6, RZ ;  /* 0x0000000604047c10 */ /* 0x001fc8000ff1e0ff */
[----:B------:R-:W-:-:S06]  /*02d0*/  IADD3.X R5, PT, PT, R5, UR7, RZ, P0, !PT ;  /* 0x0000000705057c10 */ /* 0x000fcc00087fe4ff */
[----:B------:R-:W2:Y:S02]  /*02e0*/  LDG.E.U8 R5, desc[UR4][R4.64] ;  /* 0x0000000404057981 */ /* 0x000ea4000c1e1100 */
[----:B--2--5:R-:W-:-:S05]  /*02f0*/  LOP3.LUT R7, R5, R0, RZ, 0x3c, !PT ;  /* 0x0000000005077212 */ /* 0x024fca00078e3cff */
[----:B------:R-:W-:Y:S01]  /*0300*/  STG.E.U8 desc[UR4][R2.64], R7 ;  /* 0x0000000702007986 */ /* 0x000fe2000c101104 */
[----:B------:R-:W-:Y:S05]  /*0310*/  EXIT ;  /* 0x000000000000794d */ /* 0x000fea0003800000 */
        .weak           $__internal_0_$__cuda_sm20_rem_u64
        .type           $__internal_0_$__cuda_sm20_rem_u64,@function
        .size           $__internal_0_$__cuda_sm20_rem_u64,(.L_x_4 - $__internal_0_$__cuda_sm20_rem_u64)
$__internal_0_$__cuda_sm20_rem_u64:
[----:B------:R-:W0:Y:S01]  /*0320*/  LDCU.64 UR6, c[0x0][0x398] ;  /* 0x00007300ff0677ac */ /* 0x000e220008000a00 */
[----:B------:R-:W1:Y:S01]  /*0330*/  LDC.64 R4, c[0x0][0x398] ;  /* 0x0000e600ff047b82 */ /* 0x000e620000000a00 */
[----:B0-----:R-:W0:Y:S08]  /*0340*/  I2F.U64.RP R9, UR6 ;  /* 0x0000000600097d12 */ /* 0x001e300008309000 */
[----:B0-----:R-:W0:Y:S02]  /*0350*/  MUFU.RCP R9, R9 ;  /* 0x0000000900097308 */ /* 0x001e240000001000 */
[----:B0-----:R-:W-:-:S06]  /*0360*/  IADD3 R10, PT, PT, R9, 0x1ffffffe, RZ ;  /* 0x1ffffffe090a7810 */ /* 0x001fcc0007ffe0ff */
[----:B------:R-:W1:Y:S02]  /*0370*/  F2I.U64.TRUNC R10, R10 ;  /* 0x0000000a000a7311 */ /* 0x000e64000020d800 */
[----:B-1----:R-:W-:-:S04]  /*0380*/  IMAD.WIDE.U32 R12, R10, R4, RZ ;  /* 0x000000040a0c7225 */ /* 0x002fc800078e00ff */
[----:B------:R-:W-:Y:S01]  /*0390*/  IMAD R13, R10, R5, R13 ;  /* 0x000000050a0d7224 */ /* 0x000fe200078e020d */
[----:B------:R-:W-:-:S03]  /*03a0*/  IADD3 R15, P0, PT, RZ, -R12, RZ ;  /* 0x8000000cff0f7210 */ /* 0x000fc60007f1e0ff */
[----:B------:R-:W-:Y:S02]  /*03b0*/  IMAD R13, R11, R4, R13 ;  /* 0x000000040b0d7224 */ /* 0x000fe400078e020d */
[----:B------:R-:W-:-:S04]  /*03c0*/  IMAD.HI.U32 R12, R10, R15, RZ ;  /* 0x0000000f0a0c7227 */ /* 0x000fc800078e00ff */
[----:B------:R-:W-:Y:S02]  /*03d0*/  IMAD.X R17, RZ, RZ, ~R13, P0 ;  /* 0x000000ffff117224 */ /* 0x000fe400000e0e0d */
[----:B------:R-:W-:Y:S02]  /*03e0*/  IMAD.MOV.U32 R13, RZ, RZ, R10 ;  /* 0x000000ffff0d7224 */ /* 0x000fe400078e000a */
[-C--:B------:R-:W-:Y:S02]  /*03f0*/  IMAD R19, R11, R17.reuse, RZ ;  /* 0x000000110b137224 */ /* 0x080fe400078e02ff */
[----:B------:R-:W-:-:S04]  /*0400*/  IMAD.WIDE.U32 R12, P0, R10, R17, R12 ;  /* 0x000000110a0c7225 */ /* 0x000fc8000780000c */
[----:B------:R-:W-:-:S04]  /*0410*/  IMAD.HI.U32 R9, R11, R17, RZ ;  /* 0x000000110b097227 */ /* 0x000fc800078e00ff */
[----:B------:R-:W-:Y:S01]  /*0420*/  IMAD.HI.U32 R12, P1, R11, R15, R12 ;  /* 0x0000000f0b0c7227 */ /* 0x000fe2000782000c */
[----:B------:R-:W-:-:S04]  /*0430*/  IADD3.X R9, PT, PT, R9, R11, RZ, P0, !PT ;  /* 0x0000000b09097210 */ /* 0x000fc800007fe4ff */
[----:B------:R-:W-:-:S04]  /*0440*/  IADD3 R13, P2, PT, R19, R12, RZ ;  /* 0x0000000c130d7210 */ /* 0x000fc80007f5e0ff */
[----:B------:R-:W-:Y:S01]  /*0450*/  IADD3.X R9, PT, PT, RZ, RZ, R9, P2, P1 ;  /* 0x000000ffff097210 */ /* 0x000fe200017e2409 */
[----:B------:R-:W-:-:S04]  /*0460*/  IMAD.WIDE.U32 R10, R13, R4, RZ ;  /* 0x000000040d0a7225 */ /* 0x000fc800078e00ff */
[----:B------:R-:W-:Y:S01]  /*0470*/  IMAD R11, R13, R5, R11 ;  /* 0x000000050d0b7224 */ /* 0x000fe200078e020b */
[----:B------:R-:W-:-:S03]  /*0480*/  IADD3 R15, P0, PT, RZ, -R10, RZ ;  /* 0x8000000aff0f7210 */ /* 0x000fc60007f1e0ff */
[----:B------:R-:W-:Y:S02]  /*0490*/  IMAD R11, R9, R4, R11 ;  /* 0x00000004090b7224 */ /* 0x000fe400078e020b */
[----:B------:R-:W-:-:S04]  /*04a0*/  IMAD.HI.U32 R12, R13, R15, RZ ;  /* 0x0000000f0d0c7227 */ /* 0x000fc800078e00ff */
[----:B------:R-:W-:Y:S01]  /*04b0*/  IMAD.X R10, RZ, RZ, ~R11, P0 ;  /* 0x000000ffff0a7224 */ /* 0x000fe200000e0e0b */
[----:B------:R-:W-:-:S03]  /*04c0*/  MOV R11, RZ ;  /* 0x000000ff000b7202 */ /* 0x000fc60000000f00 */
[----:B------:R-:W-:-:S04]  /*04d0*/  IMAD.WIDE.U32 R12, P0, R13, R10, R12 ;  /* 0x0000000a0d0c7225 */ /* 0x000fc8000780000c */
[C---:B------:R-:W-:Y:S02]  /*04e0*/  IMAD R14, R9.reuse, R10, RZ ;  /* 0x0000000a090e7224 */ /* 0x040fe400078e02ff */
[----:B------:R-:W-:-:S04]  /*04f0*/  IMAD.HI.U32 R13, P1, R9, R15, R12 ;  /* 0x0000000f090d7227 */ /* 0x000fc8000782000c */
[----:B------:R-:W-:Y:S01]  /*0500*/  IMAD.HI.U32 R10, R9, R10, RZ ;  /* 0x0000000a090a7227 */ /* 0x000fe200078e00ff */
[----:B------:R-:W-:-:S03]  /*0510*/  IADD3 R13, P2, PT, R14, R13, RZ ;  /* 0x0000000d0e0d7210 */ /* 0x000fc60007f5e0ff */
[----:B------:R-:W-:Y:S02]  /*0520*/  IMAD.X R9, R10, 0x1, R9, P0 ;  /* 0x000000010a097824 */ /* 0x000fe400000e0609 */
[----:B------:R-:W-:-:S03]  /*0530*/  IMAD.HI.U32 R10, R13, R6, RZ ;  /* 0x000000060d0a7227 */ /* 0x000fc600078e00ff */
[----:B------:R-:W-:Y:S01]  /*0540*/  IADD3.X R9, PT, PT, RZ, RZ, R9, P2, P1 ;  /* 0x000000ffff097210 */ /* 0x000fe200017e2409 */
[----:B------:R-:W-:-:S04]  /*0550*/  IMAD.WIDE.U32 R10, R13, R7, R10 ;  /* 0x000000070d0a7225 */ /* 0x000fc800078e000a */
[C---:B------:R-:W-:Y:S02]  /*0560*/  IMAD R13, R9.reuse, R7, RZ ;  /* 0x00000007090d7224 */ /* 0x040fe400078e02ff */
[----:B------:R-:W-:-:S04]  /*0570*/  IMAD.HI.U32 R10, P0, R9, R6, R10 ;  /* 0x00000006090a7227 */ /* 0x000fc8000780000a */
[----:B------:R-:W-:Y:S01]  /*0580*/  IMAD.HI.U32 R9, R9, R7, RZ ;  /* 0x0000000709097227 */ /* 0x000fe200078e00ff */
[----:B------:R-:W-:-:S03]  /*0590*/  IADD3 R13, P1, PT, R13, R10, RZ ;  /* 0x0000000a0d0d7210 */ /* 0x000fc60007f3e0ff */
[----:B------:R-:W-:Y:S02]  /*05a0*/  IMAD.X R9, RZ, RZ, R9, P0 ;  /* 0x000000ffff097224 */ /* 0x000fe400000e0609 */
[----:B------:R-:W-:-:S03]  /*05b0*/  IMAD.WIDE.U32 R10, R13, R4, RZ ;  /* 0x000000040d0a7225 */ /* 0x000fc600078e00ff */
[----:B------:R-:W-:Y:S01]  /*05c0*/  IADD3.X R9, PT, PT, RZ, R9, RZ, P1, !PT ;  /* 0x00000009ff097210 */ /* 0x000fe20000ffe4ff */
[----:B------:R-:W-:Y:S01]  /*05d0*/  IMAD R13, R13, R5, R11 ;  /* 0x000000050d0d7224 */ /* 0x000fe200078e020b */
[----:B------:R-:W-:-:S03]  /*05e0*/  IADD3 R11, P1, PT, -R10, R6, RZ ;  /* 0x000000060a0b7210 */ /* 0x000fc60007f3e1ff */
[-C--:B------:R-:W-:Y:S01]  /*05f0*/  IMAD R6, R9, R4.reuse, R13 ;  /* 0x0000000409067224 */ /* 0x080fe200078e020d */
[----:B------:R-:W-:-:S03]  /*0600*/  ISETP.GE.U32.AND P0, PT, R11, R4, PT ;  /* 0x000000040b00720c */ /* 0x000fc60003f06070 */
[----:B------:R-:W-:Y:S01]  /*0610*/  IMAD.X R6, R7, 0x1, ~R6, P1 ;  /* 0x0000000107067824 */ /* 0x000fe200008e0e06 */
[----:B------:R-:W-:-:S04]  /*0620*/  IADD3 R9, P1, PT, R11, -R4, RZ ;  /* 0x800000040b097210 */ /* 0x000fc80007f3e0ff */
[CC--:B------:R-:W-:Y:S02]  /*0630*/  ISETP.GE.U32.AND.EX P0, PT, R6.reuse, R5.reuse, PT, P0 ;  /* 0x000000050600720c */ /* 0x0c0fe40003f06100 */
[----:B------:R-:W-:Y:S02]  /*0640*/  IADD3.X R10, PT, PT, R6, ~R5, RZ, P1, !PT ;  /* 0x80000005060a7210 */ /* 0x000fe40000ffe4ff */
[----:B------:R-:W-:Y:S02]  /*0650*/  SEL R9, R9, R11, P0 ;  /* 0x0000000b09097207 */ /* 0x000fe40000000000 */
[----:B------:R-:W-:Y:S02]  /*0660*/  SEL R10, R10, R6, P0 ;  /* 0x000000060a0a7207 */ /* 0x000fe40000000000 */
[CC--:B------:R-:W-:Y:S02]  /*0670*/  ISETP.GE.U32.AND P0, PT, R9.reuse, R4.reuse, PT ;  /* 0x000000040900720c */ /* 0x0c0fe40003f06070 */
[----:B------:R-:W-:-:S02]  /*0680*/  IADD3 R6, P2, PT, R9, -R4, RZ ;  /* 0x8000000409067210 */ /* 0x000fc40007f5e0ff */
[----:B------:R-:W-:Y:S02]  /*0690*/  ISETP.GE.U32.AND.EX P0, PT, R10, R5, PT, P0 ;  /* 0x000000050a00720c */ /* 0x000fe40003f06100 */
[----:B------:R-:W-:Y:S01]  /*06a0*/  ISETP.NE.U32.AND P1, PT, R4, RZ, PT ;  /* 0x000000ff0400720c */ /* 0x000fe20003f25070 */
[----:B------:R-:W-:Y:S01]  /*06b0*/  IMAD.X R7, R10, 0x1, ~R5, P2 ;  /* 0x000000010a077824 */ /* 0x000fe200010e0e05 */
[----:B------:R-:W-:Y:S01]  /*06c0*/  SEL R4, R6, R9, P0 ;  /* 0x0000000906047207 */ /* 0x000fe20000000000 */
[----:B------:R-:W-:Y:S01]  /*06d0*/  HFMA2 R9, -RZ, RZ, 0, 0 ;  /* 0x00000000ff097431 */ /* 0x000fe200000001ff */
[----:B------:R-:W-:Y:S02]  /*06e0*/  ISETP.NE.AND.EX P1, PT, R5, RZ, PT, P1 ;  /* 0x000000ff0500720c */ /* 0x000fe40003f25310 */
[----:B------:R-:W-:Y:S02]  /*06f0*/  SEL R5, R7, R10, P0 ;  /* 0x0000000a07057207 */ /* 0x000fe40000000000 */
[----:B------:R-:W-:-:S02]  /*0700*/  SEL R4, R4, 0xffffffff, P1 ;  /* 0xffffffff04047807 */ /* 0x000fc40000800000 */
[----:B------:R-:W-:Y:S01]  /*0710*/  SEL R5, R5, 0xffffffff, P1 ;  /* 0xffffffff05057807 */ /* 0x000fe20000800000 */
[----:B------:R-:W-:Y:S06]  /*0720*/  RET.REL.NODEC R8 `(_Z8cuda_xorPcS_im) ;  /* 0xfffffff808347950 */ /* 0x000fec0003c3ffff */
.L_x_3:
[----:B------:R-:W-:-:S00]  /*0730*/  BRA `(.L_x_3) ;  /* 0xfffffffc00fc7947 */ /* 0x000fc0000383ffff */
[----:B------:R-:W-:-:S00]  /*0740*/  NOP ;  /* 0x0000000000007918 */ /* 0x000fc00000000000 */
        /* <DEDUP_REMOVED lines=11> */
.L_x_4:


//--------------------- .nv.shared.reserved.0     --------------------------
	.section	.nv.shared.reserved.0,"aw",@nobits
	.weak		__nv_reservedSMEM_offset_0_alias
	.size		__nv_reservedSMEM_offset_0_alias, 0, 64
	.other		__nv_reservedSMEM_offset_0_alias,@"STO_CUDA_RESERVED_SHARED STV_DEFAULT"
__nv_reservedSMEM_offset_0_alias:
	.zero		0
	.zero		64


//--------------------- .nv.constant0._Z8cuda_xorPcS_im --------------------------
	.section	.nv.constant0._Z8cuda_xorPcS_im,"a",@progbits
	.sectionflags	@""
	.align	4
.nv.constant0._Z8cuda_xorPcS_im:
	.zero		928


//--------------------- SYMBOLS --------------------------

	.type		.nv.reservedSmem.offset0,@object
	.size		.nv.reservedSmem.offset0,0x4
